//
// Generated by NVIDIA NVVM Compiler
//
// Compiler Build ID: CL-36424714
// Cuda compilation tools, release 13.0, V13.0.88
// Based on NVVM 20.0.0
//

.version 9.0
.target sm_100
.address_size 64

	// .globl	_Z11render_initiiP17curandStateXORWOW
.global .align 4 .b8 precalc_xorwow_matrix[102400];
.global .align 4 .b8 precalc_xorwow_offset_matrix[102400];
.global .align 4 .b8 mrg32k3aM1[2304];
.global .align 4 .b8 mrg32k3aM2[2304];
.global .align 4 .b8 mrg32k3aM1SubSeq[2016];
.global .align 4 .b8 mrg32k3aM2SubSeq[2016];
.global .align 4 .b8 mrg32k3aM1Seq[2304];
.global .align 4 .b8 mrg32k3aM2Seq[2304];
.const .align 8 .b8 __cr_lgamma_table[72];

.visible .entry _Z11render_initiiP17curandStateXORWOW(
	.param .u32 _Z11render_initiiP17curandStateXORWOW_param_0,
	.param .u32 _Z11render_initiiP17curandStateXORWOW_param_1,
	.param .u64 .ptr .align 1 _Z11render_initiiP17curandStateXORWOW_param_2
)
{
	.reg .pred 	%p<27>;
	.reg .b32 	%r<415>;
	.reg .b64 	%rd<18>;

	ld.param.u32 	%r184, [_Z11render_initiiP17curandStateXORWOW_param_0];
	ld.param.u32 	%r185, [_Z11render_initiiP17curandStateXORWOW_param_1];
	ld.param.u64 	%rd8, [_Z11render_initiiP17curandStateXORWOW_param_2];
	mov.u32 	%r187, %tid.x;
	mov.u32 	%r188, %ctaid.x;
	mov.u32 	%r189, %ntid.x;
	mad.lo.s32 	%r1, %r188, %r189, %r187;
	mov.u32 	%r190, %tid.y;
	mov.u32 	%r191, %ctaid.y;
	mov.u32 	%r192, %ntid.y;
	mad.lo.s32 	%r193, %r191, %r192, %r190;
	setp.ge.s32 	%p1, %r1, %r184;
	setp.ge.s32 	%p2, %r193, %r185;
	or.pred  	%p3, %p1, %p2;
	@%p3 bra 	$L__BB0_44;
	cvta.to.global.u64 	%rd9, %rd8;
	mad.lo.s32 	%r194, %r193, %r184, %r1;
	cvt.s64.s32 	%rd17, %r194;
	mul.wide.s32 	%rd10, %r194, 48;
	add.s64 	%rd2, %rd9, %rd10;
	mov.b32 	%r195, 999278866;
	mov.b32 	%r196, 237688853;
	st.global.v2.u32 	[%rd2], {%r196, %r195};
	mov.b32 	%r197, -123459836;
	mov.b32 	%r198, 564768280;
	st.global.v2.u32 	[%rd2+8], {%r198, %r197};
	mov.b32 	%r199, 881605398;
	mov.b32 	%r200, -589760388;
	st.global.v2.u32 	[%rd2+16], {%r200, %r199};
	setp.eq.s32 	%p4, %r194, 0;
	@%p4 bra 	$L__BB0_43;
	mov.b32 	%r321, 0;
	mov.u64 	%rd12, precalc_xorwow_matrix;
$L__BB0_3:
	and.b64  	%rd4, %rd17, 3;
	setp.eq.s64 	%p5, %rd4, 0;
	@%p5 bra 	$L__BB0_42;
	mul.wide.u32 	%rd11, %r321, 3200;
	add.s64 	%rd5, %rd12, %rd11;
	cvt.u32.u64 	%r4, %rd4;
	mov.b32 	%r322, 0;
$L__BB0_5:
	mov.b32 	%r335, 0;
	mov.u32 	%r336, %r335;
	mov.u32 	%r337, %r335;
	mov.u32 	%r338, %r335;
	mov.u32 	%r339, %r335;
	mov.u32 	%r328, %r335;
$L__BB0_6:
	mul.wide.u32 	%rd13, %r328, 4;
	add.s64 	%rd14, %rd2, %rd13;
	ld.global.u32 	%r12, [%rd14+4];
	shl.b32 	%r13, %r328, 5;
	mov.b32 	%r334, 0;
$L__BB0_7:
	.pragma "nounroll";
	shr.u32 	%r205, %r12, %r334;
	and.b32  	%r206, %r205, 1;
	setp.eq.b32 	%p6, %r206, 1;
	not.pred 	%p7, %p6;
	add.s32 	%r207, %r13, %r334;
	mul.lo.s32 	%r208, %r207, 5;
	mul.wide.u32 	%rd15, %r208, 4;
	add.s64 	%rd6, %rd5, %rd15;
	@%p7 bra 	$L__BB0_9;
	ld.global.u32 	%r209, [%rd6];
	xor.b32  	%r339, %r339, %r209;
	ld.global.u32 	%r210, [%rd6+4];
	xor.b32  	%r338, %r338, %r210;
	ld.global.u32 	%r211, [%rd6+8];
	xor.b32  	%r337, %r337, %r211;
	ld.global.u32 	%r212, [%rd6+12];
	xor.b32  	%r336, %r336, %r212;
	ld.global.u32 	%r213, [%rd6+16];
	xor.b32  	%r335, %r335, %r213;
$L__BB0_9:
	and.b32  	%r215, %r205, 2;
	setp.eq.s32 	%p8, %r215, 0;
	@%p8 bra 	$L__BB0_11;
	ld.global.u32 	%r216, [%rd6+20];
	xor.b32  	%r339, %r339, %r216;
	ld.global.u32 	%r217, [%rd6+24];
	xor.b32  	%r338, %r338, %r217;
	ld.global.u32 	%r218, [%rd6+28];
	xor.b32  	%r337, %r337, %r218;
	ld.global.u32 	%r219, [%rd6+32];
	xor.b32  	%r336, %r336, %r219;
	ld.global.u32 	%r220, [%rd6+36];
	xor.b32  	%r335, %r335, %r220;
$L__BB0_11:
	and.b32  	%r222, %r205, 4;
	setp.eq.s32 	%p9, %r222, 0;
	@%p9 bra 	$L__BB0_13;
	ld.global.u32 	%r223, [%rd6+40];
	xor.b32  	%r339, %r339, %r223;
	ld.global.u32 	%r224, [%rd6+44];
	xor.b32  	%r338, %r338, %r224;
	ld.global.u32 	%r225, [%rd6+48];
	xor.b32  	%r337, %r337, %r225;
	ld.global.u32 	%r226, [%rd6+52];
	xor.b32  	%r336, %r336, %r226;
	ld.global.u32 	%r227, [%rd6+56];
	xor.b32  	%r335, %r335, %r227;
$L__BB0_13:
	and.b32  	%r229, %r205, 8;
	setp.eq.s32 	%p10, %r229, 0;
	@%p10 bra 	$L__BB0_15;
	ld.global.u32 	%r230, [%rd6+60];
	xor.b32  	%r339, %r339, %r230;
	ld.global.u32 	%r231, [%rd6+64];
	xor.b32  	%r338, %r338, %r231;
	ld.global.u32 	%r232, [%rd6+68];
	xor.b32  	%r337, %r337, %r232;
	ld.global.u32 	%r233, [%rd6+72];
	xor.b32  	%r336, %r336, %r233;
	ld.global.u32 	%r234, [%rd6+76];
	xor.b32  	%r335, %r335, %r234;
$L__BB0_15:
	and.b32  	%r236, %r205, 16;
	setp.eq.s32 	%p11, %r236, 0;
	@%p11 bra 	$L__BB0_17;
	ld.global.u32 	%r237, [%rd6+80];
	xor.b32  	%r339, %r339, %r237;
	ld.global.u32 	%r238, [%rd6+84];
	xor.b32  	%r338, %r338, %r238;
	ld.global.u32 	%r239, [%rd6+88];
	xor.b32  	%r337, %r337, %r239;
	ld.global.u32 	%r240, [%rd6+92];
	xor.b32  	%r336, %r336, %r240;
	ld.global.u32 	%r241, [%rd6+96];
	xor.b32  	%r335, %r335, %r241;
$L__BB0_17:
	and.b32  	%r243, %r205, 32;
	setp.eq.s32 	%p12, %r243, 0;
	@%p12 bra 	$L__BB0_19;
	ld.global.u32 	%r244, [%rd6+100];
	xor.b32  	%r339, %r339, %r244;
	ld.global.u32 	%r245, [%rd6+104];
	xor.b32  	%r338, %r338, %r245;
	ld.global.u32 	%r246, [%rd6+108];
	xor.b32  	%r337, %r337, %r246;
	ld.global.u32 	%r247, [%rd6+112];
	xor.b32  	%r336, %r336, %r247;
	ld.global.u32 	%r248, [%rd6+116];
	xor.b32  	%r335, %r335, %r248;
$L__BB0_19:
	and.b32  	%r250, %r205, 64;
	setp.eq.s32 	%p13, %r250, 0;
	@%p13 bra 	$L__BB0_21;
	ld.global.u32 	%r251, [%rd6+120];
	xor.b32  	%r339, %r339, %r251;
	ld.global.u32 	%r252, [%rd6+124];
	xor.b32  	%r338, %r338, %r252;
	ld.global.u32 	%r253, [%rd6+128];
	xor.b32  	%r337, %r337, %r253;
	ld.global.u32 	%r254, [%rd6+132];
	xor.b32  	%r336, %r336, %r254;
	ld.global.u32 	%r255, [%rd6+136];
	xor.b32  	%r335, %r335, %r255;
$L__BB0_21:
	and.b32  	%r257, %r205, 128;
	setp.eq.s32 	%p14, %r257, 0;
	@%p14 bra 	$L__BB0_23;
	ld.global.u32 	%r258, [%rd6+140];
	xor.b32  	%r339, %r339, %r258;
	ld.global.u32 	%r259, [%rd6+144];
	xor.b32  	%r338, %r338, %r259;
	ld.global.u32 	%r260, [%rd6+148];
	xor.b32  	%r337, %r337, %r260;
	ld.global.u32 	%r261, [%rd6+152];
	xor.b32  	%r336, %r336, %r261;
	ld.global.u32 	%r262, [%rd6+156];
	xor.b32  	%r335, %r335, %r262;
$L__BB0_23:
	and.b32  	%r264, %r205, 256;
	setp.eq.s32 	%p15, %r264, 0;
	@%p15 bra 	$L__BB0_25;
	ld.global.u32 	%r265, [%rd6+160];
	xor.b32  	%r339, %r339, %r265;
	ld.global.u32 	%r266, [%rd6+164];
	xor.b32  	%r338, %r338, %r266;
	ld.global.u32 	%r267, [%rd6+168];
	xor.b32  	%r337, %r337, %r267;
	ld.global.u32 	%r268, [%rd6+172];
	xor.b32  	%r336, %r336, %r268;
	ld.global.u32 	%r269, [%rd6+176];
	xor.b32  	%r335, %r335, %r269;
$L__BB0_25:
	and.b32  	%r271, %r205, 512;
	setp.eq.s32 	%p16, %r271, 0;
	@%p16 bra 	$L__BB0_27;
	ld.global.u32 	%r272, [%rd6+180];
	xor.b32  	%r339, %r339, %r272;
	ld.global.u32 	%r273, [%rd6+184];
	xor.b32  	%r338, %r338, %r273;
	ld.global.u32 	%r274, [%rd6+188];
	xor.b32  	%r337, %r337, %r274;
	ld.global.u32 	%r275, [%rd6+192];
	xor.b32  	%r336, %r336, %r275;
	ld.global.u32 	%r276, [%rd6+196];
	xor.b32  	%r335, %r335, %r276;
$L__BB0_27:
	and.b32  	%r278, %r205, 1024;
	setp.eq.s32 	%p17, %r278, 0;
	@%p17 bra 	$L__BB0_29;
	ld.global.u32 	%r279, [%rd6+200];
	xor.b32  	%r339, %r339, %r279;
	ld.global.u32 	%r280, [%rd6+204];
	xor.b32  	%r338, %r338, %r280;
	ld.global.u32 	%r281, [%rd6+208];
	xor.b32  	%r337, %r337, %r281;
	ld.global.u32 	%r282, [%rd6+212];
	xor.b32  	%r336, %r336, %r282;
	ld.global.u32 	%r283, [%rd6+216];
	xor.b32  	%r335, %r335, %r283;
$L__BB0_29:
	and.b32  	%r285, %r205, 2048;
	setp.eq.s32 	%p18, %r285, 0;
	@%p18 bra 	$L__BB0_31;
	ld.global.u32 	%r286, [%rd6+220];
	xor.b32  	%r339, %r339, %r286;
	ld.global.u32 	%r287, [%rd6+224];
	xor.b32  	%r338, %r338, %r287;
	ld.global.u32 	%r288, [%rd6+228];
	xor.b32  	%r337, %r337, %r288;
	ld.global.u32 	%r289, [%rd6+232];
	xor.b32  	%r336, %r336, %r289;
	ld.global.u32 	%r290, [%rd6+236];
	xor.b32  	%r335, %r335, %r290;
$L__BB0_31:
	and.b32  	%r292, %r205, 4096;
	setp.eq.s32 	%p19, %r292, 0;
	@%p19 bra 	$L__BB0_33;
	ld.global.u32 	%r293, [%rd6+240];
	xor.b32  	%r339, %r339, %r293;
	ld.global.u32 	%r294, [%rd6+244];
	xor.b32  	%r338, %r338, %r294;
	ld.global.u32 	%r295, [%rd6+248];
	xor.b32  	%r337, %r337, %r295;
	ld.global.u32 	%r296, [%rd6+252];
	xor.b32  	%r336, %r336, %r296;
	ld.global.u32 	%r297, [%rd6+256];
	xor.b32  	%r335, %r335, %r297;
$L__BB0_33:
	and.b32  	%r299, %r205, 8192;
	setp.eq.s32 	%p20, %r299, 0;
	@%p20 bra 	$L__BB0_35;
	ld.global.u32 	%r300, [%rd6+260];
	xor.b32  	%r339, %r339, %r300;
	ld.global.u32 	%r301, [%rd6+264];
	xor.b32  	%r338, %r338, %r301;
	ld.global.u32 	%r302, [%rd6+268];
	xor.b32  	%r337, %r337, %r302;
	ld.global.u32 	%r303, [%rd6+272];
	xor.b32  	%r336, %r336, %r303;
	ld.global.u32 	%r304, [%rd6+276];
	xor.b32  	%r335, %r335, %r304;
$L__BB0_35:
	and.b32  	%r306, %r205, 16384;
	setp.eq.s32 	%p21, %r306, 0;
	@%p21 bra 	$L__BB0_37;
	ld.global.u32 	%r307, [%rd6+280];
	xor.b32  	%r339, %r339, %r307;
	ld.global.u32 	%r308, [%rd6+284];
	xor.b32  	%r338, %r338, %r308;
	ld.global.u32 	%r309, [%rd6+288];
	xor.b32  	%r337, %r337, %r309;
	ld.global.u32 	%r310, [%rd6+292];
	xor.b32  	%r336, %r336, %r310;
	ld.global.u32 	%r311, [%rd6+296];
	xor.b32  	%r335, %r335, %r311;
$L__BB0_37:
	and.b32  	%r313, %r205, 32768;
	setp.eq.s32 	%p22, %r313, 0;
	@%p22 bra 	$L__BB0_39;
	ld.global.u32 	%r314, [%rd6+300];
	xor.b32  	%r339, %r339, %r314;
	ld.global.u32 	%r315, [%rd6+304];
	xor.b32  	%r338, %r338, %r315;
	ld.global.u32 	%r316, [%rd6+308];
	xor.b32  	%r337, %r337, %r316;
	ld.global.u32 	%r317, [%rd6+312];
	xor.b32  	%r336, %r336, %r317;
	ld.global.u32 	%r318, [%rd6+316];
	xor.b32  	%r335, %r335, %r318;
$L__BB0_39:
	add.s32 	%r334, %r334, 16;
	setp.ne.s32 	%p23, %r334, 32;
	@%p23 bra 	$L__BB0_7;
	mad.lo.s32 	%r319, %r328, -31, %r13;
	add.s32 	%r328, %r319, 1;
	setp.ne.s32 	%p24, %r328, 5;
	@%p24 bra 	$L__BB0_6;
	st.global.u32 	[%rd2+4], %r339;
	st.global.u32 	[%rd2+8], %r338;
	st.global.u32 	[%rd2+12], %r337;
	st.global.u32 	[%rd2+16], %r336;
	st.global.u32 	[%rd2+20], %r335;
	add.s32 	%r322, %r322, 1;
	setp.lt.u32 	%p25, %r322, %r4;
	@%p25 bra 	$L__BB0_5;
$L__BB0_42:
	shr.u64 	%rd7, %rd17, 2;
	add.s32 	%r321, %r321, 1;
	setp.gt.u64 	%p26, %rd17, 3;
	mov.u64 	%rd17, %rd7;
	@%p26 bra 	$L__BB0_3;
$L__BB0_43:
	mov.b32 	%r320, 0;
	st.global.v2.u32 	[%rd2+24], {%r320, %r320};
	st.global.u32 	[%rd2+32], %r320;
	mov.b64 	%rd16, 0;
	st.global.u64 	[%rd2+40], %rd16;
$L__BB0_44:
	ret;

}


// ===== COMPILED SASS (sm_100) =====

	.target	sm_100

	.elftype	@"ET_EXEC"


//--------------------- .note.nv.tkinfo           --------------------------
	.section	.note.nv.tkinfo,"",@"SHT_NOTE"
	.sectionflags	@"SHF_NOTE_NV_TKINFO"
	.tkinfo
        /*0018*/ 	.word	0x00000002
        /*0030*/ 	.string	""
        /*0030*/ 	.string	"ptxas"
        /*0030*/ 	.string	"Cuda compilation tools, release 13.0, V13.0.88"
        /*0030*/ 	.string	"Build cuda_13.0.r13.0/compiler.36424714_0"
        /*0030*/ 	.string	"-arch sm_100 -m 64 "



//--------------------- .note.nv.cuinfo           --------------------------
	.section	.note.nv.cuinfo,"",@"SHT_NOTE"
	.sectionflags	@"SHF_NOTE_NV_CUINFO"
        /*0018*/ 	.short	0x0002
        /*001a*/ 	.short	0x0064
        /*001c*/ 	.short	0x0082
	.zero		2


//--------------------- .nv.info                  --------------------------
	.section	.nv.info,"",@"SHT_CUDA_INFO"
	.align	4


	//----- nvinfo : EIATTR_REGCOUNT
	.align		4
        /*0000*/ 	.byte	0x04, 0x2f
        /*0002*/ 	.short	(.L_10 - .L_9)
	.align		4
.L_9:
        /*0004*/ 	.word	index@(_Z11render_initiiP17curandStateXORWOW)
        /*0008*/ 	.word	0x0000001f


	//----- nvinfo : EIATTR_FRAME_SIZE
	.align		4
.L_10:
        /*000c*/ 	.byte	0x04, 0x11
        /*000e*/ 	.short	(.L_12 - .L_11)
	.align		4
.L_11:
        /*0010*/ 	.word	index@(_Z11render_initiiP17curandStateXORWOW)
        /*0014*/ 	.word	0x00000000


	//----- nvinfo : EIATTR_MIN_STACK_SIZE
	.align		4
.L_12:
        /*0018*/ 	.byte	0x04, 0x12
        /*001a*/ 	.short	(.L_14 - .L_13)
	.align		4
.L_13:
        /*001c*/ 	.word	index@(_Z11render_initiiP17curandStateXORWOW)
        /*0020*/ 	.word	0x00000000
.L_14:


//--------------------- .nv.compat                --------------------------
	.section	.nv.compat,"",@"SHT_CUDA_COMPAT_INFO"
	.align	4
        /*0000*/ 	.byte	0x02, 0x09, 0x00, 0x00, 0x02, 0x02, 0x01, 0x00, 0x02, 0x05, 0x05, 0x00, 0x03, 0x07, 0x01, 0x01
        /*0010*/ 	.byte	0x02, 0x03, 0x00, 0x00, 0x02, 0x06, 0x01, 0x00, 0x04, 0x0b, 0x08, 0x00, 0x09, 0x00, 0x00, 0x00
        /*0020*/ 	.byte	0x00, 0x00, 0x00, 0x00


//--------------------- .nv.info._Z11render_initiiP17curandStateXORWOW --------------------------
	.section	.nv.info._Z11render_initiiP17curandStateXORWOW,"",@"SHT_CUDA_INFO"
	.sectionflags	@""
	.align	4


	//----- nvinfo : EIATTR_CUDA_API_VERSION
	.align		4
        /*0000*/ 	.byte	0x04, 0x37
        /*0002*/ 	.short	(.L_16 - .L_15)
.L_15:
        /*0004*/ 	.word	0x00000082


	//----- nvinfo : EIATTR_KPARAM_INFO
	.align		4
.L_16:
        /*0008*/ 	.byte	0x04, 0x17
        /*000a*/ 	.short	(.L_18 - .L_17)
.L_17:
        /*000c*/ 	.word	0x00000000
        /*0010*/ 	.short	0x0002
        /*0012*/ 	.short	0x0008
        /*0014*/ 	.byte	0x00, 0xf5, 0x21, 0x00


	//----- nvinfo : EIATTR_KPARAM_INFO
	.align		4
.L_18:
        /*0018*/ 	.byte	0x04, 0x17
        /*001a*/ 	.short	(.L_20 - .L_19)
.L_19:
        /*001c*/ 	.word	0x00000000
        /*0020*/ 	.short	0x0001
        /*0022*/ 	.short	0x0004
        /*0024*/ 	.byte	0x00, 0xf0, 0x11, 0x00


	//----- nvinfo : EIATTR_KPARAM_INFO
	.align		4
.L_20:
        /*0028*/ 	.byte	0x04, 0x17
        /*002a*/ 	.short	(.L_22 - .L_21)
.L_21:
        /*002c*/ 	.word	0x00000000
        /*0030*/ 	.short	0x0000
        /*0032*/ 	.short	0x0000
        /*0034*/ 	.byte	0x00, 0xf0, 0x11, 0x00


	//----- nvinfo : EIATTR_SPARSE_MMA_MASK
	.align		4
.L_22:
        /*0038*/ 	.byte	0x03, 0x50
        /*003a*/ 	.short	0x0000


	//----- nvinfo : EIATTR_MAXREG_COUNT
	.align		4
        /*003c*/ 	.byte	0x03, 0x1b
        /*003e*/ 	.short	0x00ff


	//----- nvinfo : EIATTR_MERCURY_ISA_VERSION
	.align		4
        /*0040*/ 	.byte	0x03, 0x5f
        /*0042*/ 	.short	0x0101


	//----- nvinfo : EIATTR_VRC_CTA_INIT_COUNT
	.align		4
        /*0044*/ 	.byte	0x02, 0x4a
	.zero		1
	.zero		1


	//----- nvinfo : EIATTR_EXIT_INSTR_OFFSETS
	.align		4
        /*0048*/ 	.byte	0x04, 0x1c
        /*004a*/ 	.short	(.L_24 - .L_23)


	//   ....[0]....
.L_23:
        /*004c*/ 	.word	0x000000c0


	//   ....[1]....
        /*0050*/ 	.word	0x00000f10


	//----- nvinfo : EIATTR_CRS_STACK_SIZE
	.align		4
.L_24:
        /*0054*/ 	.byte	0x04, 0x1e
        /*0056*/ 	.short	(.L_26 - .L_25)
.L_25:
        /*0058*/ 	.word	0x00000000


	//----- nvinfo : EIATTR_CBANK_PARAM_SIZE
	.align		4
.L_26:
        /*005c*/ 	.byte	0x03, 0x19
        /*005e*/ 	.short	0x0010


	//----- nvinfo : EIATTR_PARAM_CBANK
	.align		4
        /*0060*/ 	.byte	0x04, 0x0a
        /*0062*/ 	.short	(.L_28 - .L_27)
	.align		4
.L_27:
        /*0064*/ 	.word	index@(.nv.constant0._Z11render_initiiP17curandStateXORWOW)
        /*0068*/ 	.short	0x0380
        /*006a*/ 	.short	0x0010


	//----- nvinfo : EIATTR_SW_WAR
	.align		4
.L_28:
        /*006c*/ 	.byte	0x04, 0x36
        /*006e*/ 	.short	(.L_30 - .L_29)
.L_29:
        /*0070*/ 	.word	0x00000008
.L_30:


//--------------------- .nv.callgraph             --------------------------
	.section	.nv.callgraph,"",@"SHT_CUDA_CALLGRAPH"
	.align	4
	.sectionentsize	8
	.align		4
        /*0000*/ 	.word	0x00000000
	.align		4
        /*0004*/ 	.word	0xffffffff
	.align		4
        /*0008*/ 	.word	0x00000000
	.align		4
        /*000c*/ 	.word	0xfffffffe
	.align		4
        /*0010*/ 	.word	0x00000000
	.align		4
        /*0014*/ 	.word	0xfffffffd
	.align		4
        /*0018*/ 	.word	0x00000000
	.align		4
        /*001c*/ 	.word	0xfffffffc


//--------------------- .nv.constant4             --------------------------
	.section	.nv.constant4,"a",@progbits
	.align	8
	.align		8
.nv.constant4:
        /*0000*/ 	.dword	precalc_xorwow_matrix
	.align		8
        /*0008*/ 	.dword	precalc_xorwow_offset_matrix
	.align		8
        /*0010*/ 	.dword	mrg32k3aM1
	.align		8
        /*0018*/ 	.dword	mrg32k3aM2
	.align		8
        /*0020*/ 	.dword	mrg32k3aM1SubSeq
	.align		8
        /*0028*/ 	.dword	mrg32k3aM2SubSeq
	.align		8
        /*0030*/ 	.dword	mrg32k3aM1Seq
	.align		8
        /*0038*/ 	.dword	mrg32k3aM2Seq


//--------------------- .nv.constant3             --------------------------
	.section	.nv.constant3,"a",@progbits
	.align	8
.nv.constant3:
	.type		__cr_lgamma_table,@object
	.size		__cr_lgamma_table,(.L_8 - __cr_lgamma_table)
__cr_lgamma_table:
        /*0000*/ 	.byte	0x00, 0x00, 0x00, 0x00, 0x00, 0x00, 0x00, 0x00, 0x00, 0x00, 0x00, 0x00, 0x00, 0x00, 0x00, 0x00
        /*0010*/ 	.byte	0xef, 0x39, 0xfa, 0xfe, 0x42, 0x2e, 0xe6, 0x3f, 0x02, 0x20, 0x2a, 0xfa, 0x0b, 0xab, 0xfc, 0x3f
        /*0020*/ 	.byte	0xf9, 0x2c, 0x92, 0x7c, 0xa7, 0x6c, 0x09, 0x40, 0xc9, 0x79, 0x44, 0x3c, 0x64, 0x26, 0x13, 0x40
        /*0030*/ 	.byte	0xca, 0x01, 0xcf, 0x3a, 0x27, 0x51, 0x1a, 0x40, 0x30, 0xcc, 0x2d, 0xf3, 0xe1, 0x0c, 0x21, 0x40
        /*0040*/ 	.byte	0x0d, 0xb7, 0xfc, 0x82, 0x8e, 0x35, 0x25, 0x40
.L_8:


//--------------------- .text._Z11render_initiiP17curandStateXORWOW --------------------------
	.section	.text._Z11render_initiiP17curandStateXORWOW,"ax",@progbits
	.align	128
        .global         _Z11render_initiiP17curandStateXORWOW
        .type           _Z11render_initiiP17curandStateXORWOW,@function
        .size           _Z11render_initiiP17curandStateXORWOW,(.L_x_9 - _Z11render_initiiP17curandStateXORWOW)
        .other          _Z11render_initiiP17curandStateXORWOW,@"STO_CUDA_ENTRY STV_DEFAULT"
_Z11render_initiiP17curandStateXORWOW:
.text._Z11render_initiiP17curandStateXORWOW:
[----:B------:R-:W-:Y:S01]  /*0000*/  LDC R1, c[0x0][0x37c] ;  /* 0x0000df00ff017b82 */ /* 0x000fe20000000800 */
[----:B------:R-:W0:Y:S07]  /*0010*/  S2R R3, SR_TID.Y ;  /* 0x0000000000037919 */ /* 0x000e2e0000002200 */
[----:B------:R-:W1:Y:S01]  /*0020*/  LDC R5, c[0x0][0x360] ;  /* 0x0000d800ff057b82 */ /* 0x000e620000000800 */
[----:B------:R-:W2:Y:S01]  /*0030*/  LDCU.64 UR6, c[0x0][0x380] ;  /* 0x00007000ff0677ac */ /* 0x000ea20008000a00 */
[----:B------:R-:W1:Y:S06]  /*0040*/  S2R R0, SR_TID.X ;  /* 0x0000000000007919 */ /* 0x000e6c0000002100 */
[----:B------:R-:W0:Y:S08]  /*0050*/  S2UR UR5, SR_CTAID.Y ;  /* 0x00000000000579c3 */ /* 0x000e300000002600 */
[----:B------:R-:W0:Y:S08]  /*0060*/  LDC R2, c[0x0][0x364] ;  /* 0x0000d900ff027b82 */ /* 0x000e300000000800 */
[----:B------:R-:W1:Y:S01]  /*0070*/  S2UR UR4, SR_CTAID.X ;  /* 0x00000000000479c3 */ /* 0x000e620000002500 */
[----:B0-----:R-:W-:-:S05]  /*0080*/  IMAD R3, R2, UR5, R3 ;  /* 0x0000000502037c24 */ /* 0x001fca000f8e0203 */
[----:B--2---:R-:W-:Y:S01]  /*0090*/  ISETP.GE.AND P0, PT, R3, UR7, PT ;  /* 0x0000000703007c0c */ /* 0x004fe2000bf06270 */
[----:B-1----:R-:W-:-:S05]  /*00a0*/  IMAD R0, R5, UR4, R0 ;  /* 0x0000000405007c24 */ /* 0x002fca000f8e0200 */
[----:B------:R-:W-:-:S13]  /*00b0*/  ISETP.GE.OR P0, PT, R0, UR6, P0 ;  /* 0x0000000600007c0c */ /* 0x000fda0008706670 */
[----:B------:R-:W-:Y:S05]  /*00c0*/  @P0 EXIT ;  /* 0x000000000000094d */ /* 0x000fea0003800000 */
[----:B------:R-:W0:Y:S01]  /*00d0*/  LDC.64 R6, c[0x0][0x388] ;  /* 0x0000e200ff067b82 */ /* 0x000e220000000a00 */
[----:B------:R-:W1:Y:S01]  /*00e0*/  LDCU.64 UR4, c[0x0][0x358] ;  /* 0x00006b00ff0477ac */ /* 0x000e620008000a00 */
[----:B------:R-:W-:Y:S01]  /*00f0*/  IMAD R13, R3, UR6, R0 ;  /* 0x00000006030d7c24 */ /* 0x000fe2000f8e0200 */
[----:B------:R-:W-:Y:S01]  /*0100*/  BSSY.RECONVERGENT B0, `(.L_x_0) ;  /* 0x00000dd000007945 */ /* 0x000fe20003800200 */
[----:B------:R-:W-:Y:S02]  /*0110*/  IMAD.MOV.U32 R2, RZ, RZ, 0xe2ad815 ;  /* 0x0e2ad815ff027424 */ /* 0x000fe400078e00ff */
[----:B------:R-:W-:Y:S01]  /*0120*/  IMAD.MOV.U32 R3, RZ, RZ, 0x3b8fc912 ;  /* 0x3b8fc912ff037424 */ /* 0x000fe200078e00ff */
[----:B------:R-:W-:Y:S01]  /*0130*/  ISETP.NE.AND P0, PT, R13, RZ, PT ;  /* 0x000000ff0d00720c */ /* 0x000fe20003f05270 */
[----:B------:R-:W-:Y:S02]  /*0140*/  IMAD.MOV.U32 R4, RZ, RZ, 0x21a9ae18 ;  /* 0x21a9ae18ff047424 */ /* 0x000fe400078e00ff */
[----:B------:R-:W-:-:S02]  /*0150*/  IMAD.MOV.U32 R5, RZ, RZ, -0x75bd8fc ;  /* 0xf8a42704ff057424 */ /* 0x000fc400078e00ff */
[----:B------:R-:W-:Y:S02]  /*0160*/  IMAD.MOV.U32 R8, RZ, RZ, -0x23270784 ;  /* 0xdcd8f87cff087424 */ /* 0x000fe400078e00ff */
[----:B------:R-:W-:Y:S02]  /*0170*/  IMAD.MOV.U32 R9, RZ, RZ, 0x348c3b16 ;  /* 0x348c3b16ff097424 */ /* 0x000fe400078e00ff */
[----:B0-----:R-:W-:-:S05]  /*0180*/  IMAD.WIDE R6, R13, 0x30, R6 ;  /* 0x000000300d067825 */ /* 0x001fca00078e0206 */
[----:B-1----:R0:W-:Y:S04]  /*0190*/  STG.E.64 desc[UR4][R6.64], R2 ;  /* 0x0000000206007986 */ /* 0x0021e8000c101b04 */
[----:B------:R0:W-:Y:S04]  /*01a0*/  STG.E.64 desc[UR4][R6.64+0x8], R4 ;  /* 0x0000080406007986 */ /* 0x0001e8000c101b04 */
[----:B------:R0:W-:Y:S01]  /*01b0*/  STG.E.64 desc[UR4][R6.64+0x10], R8 ;  /* 0x0000100806007986 */ /* 0x0001e2000c101b04 */
[----:B------:R-:W-:Y:S05]  /*01c0*/  @!P0 BRA `(.L_x_1) ;  /* 0x0000000c00408947 */ /* 0x000fea0003800000 */
[----:B------:R-:W-:Y:S01]  /*01d0*/  SHF.R.S32.HI R0, RZ, 0x1f, R13 ;  /* 0x0000001fff007819 */ /* 0x000fe2000001140d */
[----:B------:R-:W-:-:S07]  /*01e0*/  IMAD.MOV.U32 R12, RZ, RZ, RZ ;  /* 0x000000ffff0c7224 */ /* 0x000fce00078e00ff */
.L_x_7:
[----:B0-----:R-:W-:Y:S01]  /*01f0*/  LOP3.LUT R2, R13, 0x3, RZ, 0xc0, !PT ;  /* 0x000000030d027812 */ /* 0x001fe200078ec0ff */
[----:B------:R-:W-:Y:S03]  /*0200*/  BSSY.RECONVERGENT B1, `(.L_x_2) ;  /* 0x00000c6000017945 */ /* 0x000fe60003800200 */
[----:B------:R-:W-:-:S04]  /*0210*/  ISETP.NE.U32.AND P0, PT, R2, RZ, PT ;  /* 0x000000ff0200720c */ /* 0x000fc80003f05070 */
[----:B------:R-:W-:-:S13]  /*0220*/  ISETP.NE.AND.EX P0, PT, RZ, RZ, PT, P0 ;  /* 0x000000ffff00720c */ /* 0x000fda0003f05300 */
[----:B------:R-:W-:Y:S05]  /*0230*/  @!P0 BRA `(.L_x_3) ;  /* 0x0000000c00088947 */ /* 0x000fea0003800000 */
[----:B------:R-:W0:Y:S01]  /*0240*/  LDC.64 R8, c[0x4][RZ] ;  /* 0x01000000ff087b82 */ /* 0x000e220000000a00 */
[----:B------:R-:W-:Y:S02]  /*0250*/  IMAD.MOV.U32 R14, RZ, RZ, RZ ;  /* 0x000000ffff0e7224 */ /* 0x000fe400078e00ff */
[----:B0-----:R-:W-:-:S07]  /*0260*/  IMAD.WIDE.U32 R8, R12, 0xc80, R8 ;  /* 0x00000c800c087825 */ /* 0x001fce00078e0008 */
.L_x_6:
[----:B0-----:R-:W-:Y:S01]  /*0270*/  IMAD.MOV.U32 R15, RZ, RZ, RZ ;  /* 0x000000ffff0f7224 */ /* 0x001fe200078e00ff */
[----:B------:R-:W-:Y:S01]  /*0280*/  CS2R R2, SRZ ;  /* 0x0000000000027805 */ /* 0x000fe2000001ff00 */
[----:B------:R-:W-:Y:S01]  /*0290*/  IMAD.MOV.U32 R17, RZ, RZ, RZ ;  /* 0x000000ffff117224 */ /* 0x000fe200078e00ff */
[----:B------:R-:W-:-:S07]  /*02a0*/  CS2R R4, SRZ ;  /* 0x0000000000047805 */ /* 0x000fce000001ff00 */
.L_x_5:
[----:B------:R-:W-:-:S05]  /*02b0*/  IMAD.WIDE.U32 R10, R17, 0x4, R6 ;  /* 0x00000004110a7825 */ /* 0x000fca00078e0006 */
[----:B------:R0:W5:Y:S01]  /*02c0*/  LDG.E R16, desc[UR4][R10.64+0x4] ;  /* 0x000004040a107981 */ /* 0x000162000c1e1900 */
[----:B------:R-:W-:-:S07]  /*02d0*/  IMAD.MOV.U32 R19, RZ, RZ, RZ ;  /* 0x000000ffff137224 */ /* 0x000fce00078e00ff */
.L_x_4:
[----:B-----5:R-:W-:Y:S01]  /*02e0*/  SHF.R.U32.HI R24, RZ, R19, R16 ;  /* 0x00000013ff187219 */ /* 0x020fe20000011610 */
[----:B0-----:R-:W-:-:S03]  /*02f0*/  IMAD.SHL.U32 R10, R17, 0x20, RZ ;  /* 0x00000020110a7824 */ /* 0x001fc600078e00ff */
[----:B------:R-:W-:Y:S01]  /*0300*/  LOP3.LUT R11, R24, 0x1, RZ, 0xc0, !PT ;  /* 0x00000001180b7812 */ /* 0x000fe200078ec0ff */
[----:B------:R-:W-:-:S03]  /*0310*/  IMAD.IADD R10, R10, 0x1, R19 ;  /* 0x000000010a0a7824 */ /* 0x000fc600078e0213 */
[----:B------:R-:W-:Y:S01]  /*0320*/  ISETP.NE.U32.AND P0, PT, R11, 0x1, PT ;  /* 0x000000010b00780c */ /* 0x000fe20003f05070 */
[----:B------:R-:W-:-:S03]  /*0330*/  IMAD R11, R10, 0x5, RZ ;  /* 0x000000050a0b7824 */ /* 0x000fc600078e02ff */
[----:B------:R-:W-:Y:S01]  /*0340*/  R2P PR, R24, 0x7e ;  /* 0x0000007e18007804 */ /* 0x000fe20000000000 */
[----:B------:R-:W-:-:S08]  /*0350*/  IMAD.WIDE.U32 R10, R11, 0x4, R8 ;  /* 0x000000040b0a7825 */ /* 0x000fd000078e0008 */
[----:B------:R-:W2:Y:S04]  /*0360*/  @!P0 LDG.E R18, desc[UR4][R10.64] ;  /* 0x000000040a128981 */ /* 0x000ea8000c1e1900 */
[----:B------:R-:W3:Y:S04]  /*0370*/  @!P0 LDG.E R20, desc[UR4][R10.64+0x10] ;  /* 0x000010040a148981 */ /* 0x000ee8000c1e1900 */
[----:B------:R-:W4:Y:S04]  /*0380*/  @P1 LDG.E R22, desc[UR4][R10.64+0x14] ;  /* 0x000014040a161981 */ /* 0x000f28000c1e1900 */
[----:B------:R-:W4:Y:S04]  /*0390*/  @P2 LDG.E R26, desc[UR4][R10.64+0x28] ;  /* 0x000028040a1a2981 */ /* 0x000f28000c1e1900 */
[----:B------:R-:W4:Y:S04]  /*03a0*/  @!P0 LDG.E R21, desc[UR4][R10.64+0x4] ;  /* 0x000004040a158981 */ /* 0x000f28000c1e1900 */
[----:B------:R-:W4:Y:S04]  /*03b0*/  @!P0 LDG.E R23, desc[UR4][R10.64+0xc] ;  /* 0x00000c040a178981 */ /* 0x000f28000c1e1900 */
[----:B------:R-:W4:Y:S04]  /*03c0*/  @P1 LDG.E R25, desc[UR4][R10.64+0x18] ;  /* 0x000018040a191981 */ /* 0x000f28000c1e1900 */
[----:B------:R-:W4:Y:S04]  /*03d0*/  @P3 LDG.E R28, desc[UR4][R10.64+0x3c] ;  /* 0x00003c040a1c3981 */ /* 0x000f28000c1e1900 */
[----:B------:R-:W4:Y:S01]  /*03e0*/  @P6 LDG.E R27, desc[UR4][R10.64+0x7c] ;  /* 0x00007c040a1b6981 */ /* 0x000f22000c1e1900 */
[----:B--2---:R-:W-:-:S03]  /*03f0*/  @!P0 LOP3.LUT R15, R15, R18, RZ, 0x3c, !PT ;  /* 0x000000120f0f8212 */ /* 0x004fc600078e3cff */
[----:B------:R-:W2:Y:S01]  /*0400*/  @!P0 LDG.E R18, desc[UR4][R10.64+0x8] ;  /* 0x000008040a128981 */ /* 0x000ea2000c1e1900 */
[----:B---3--:R-:W-:-:S03]  /*0410*/  @!P0 LOP3.LUT R3, R3, R20, RZ, 0x3c, !PT ;  /* 0x0000001403038212 */ /* 0x008fc600078e3cff */
[----:B------:R-:W3:Y:S01]  /*0420*/  @P1 LDG.E R20, desc[UR4][R10.64+0x24] ;  /* 0x000024040a141981 */ /* 0x000ee2000c1e1900 */
[----:B----4-:R-:W-:-:S03]  /*0430*/  @P1 LOP3.LUT R15, R15, R22, RZ, 0x3c, !PT ;  /* 0x000000160f0f1212 */ /* 0x010fc600078e3cff */
[----:B------:R-:W4:Y:S01]  /*0440*/  @P2 LDG.E R22, desc[UR4][R10.64+0x38] ;  /* 0x000038040a162981 */ /* 0x000f22000c1e1900 */
[----:B------:R-:W-:-:S03]  /*0450*/  @P2 LOP3.LUT R15, R15, R26, RZ, 0x3c, !PT ;  /* 0x0000001a0f0f2212 */ /* 0x000fc600078e3cff */
[----:B------:R-:W4:Y:S01]  /*0460*/  @P4 LDG.E R26, desc[UR4][R10.64+0x50] ;  /* 0x000050040a1a4981 */ /* 0x000f22000c1e1900 */
[----:B------:R-:W-:-:S03]  /*0470*/  @!P0 LOP3.LUT R4, R4, R21, RZ, 0x3c, !PT ;  /* 0x0000001504048212 */ /* 0x000fc600078e3cff */
[----:B------:R-:W4:Y:S01]  /*0480*/  @P1 LDG.E R21, desc[UR4][R10.64+0x20] ;  /* 0x000020040a151981 */ /* 0x000f22000c1e1900 */
[----:B------:R-:W-:-:S03]  /*0490*/  @!P0 LOP3.LUT R2, R2, R23, RZ, 0x3c, !PT ;  /* 0x0000001702028212 */ /* 0x000fc600078e3cff */
[----:B------:R-:W4:Y:S01]  /*04a0*/  @P2 LDG.E R23, desc[UR4][R10.64+0x2c] ;  /* 0x00002c040a172981 */ /* 0x000f22000c1e1900 */
[----:B------:R-:W-:-:S03]  /*04b0*/  @P1 LOP3.LUT R4, R4, R25, RZ, 0x3c, !PT ;  /* 0x0000001904041212 */ /* 0x000fc600078e3cff */
[----:B------:R-:W4:Y:S01]  /*04c0*/  @P2 LDG.E R25, desc[UR4][R10.64+0x34] ;  /* 0x000034040a192981 */ /* 0x000f22000c1e1900 */
[----:B--2---:R-:W-:-:S03]  /*04d0*/  @!P0 LOP3.LUT R5, R5, R18, RZ, 0x3c, !PT ;  /* 0x0000001205058212 */ /* 0x004fc600078e3cff */
[----:B------:R-:W2:Y:S01]  /*04e0*/  @P1 LDG.E R18, desc[UR4][R10.64+0x1c] ;  /* 0x00001c040a121981 */ /* 0x000ea2000c1e1900 */
[----:B---3--:R-:W-:-:S03]  /*04f0*/  @P1 LOP3.LUT R3, R3, R20, RZ, 0x3c, !PT ;  /* 0x0000001403031212 */ /* 0x008fc600078e3cff */
[----:B------:R-:W3:Y:S01]  /*0500*/  @P2 LDG.E R20, desc[UR4][R10.64+0x30] ;  /* 0x000030040a142981 */ /* 0x000ee2000c1e1900 */
[----:B----4-:R-:W-:-:S03]  /*0510*/  @P2 LOP3.LUT R3, R3, R22, RZ, 0x3c, !PT ;  /* 0x0000001603032212 */ /* 0x010fc600078e3cff */
[----:B------:R-:W4:Y:S01]  /*0520*/  @P3 LDG.E R22, desc[UR4][R10.64+0x4c] ;  /* 0x00004c040a163981 */ /* 0x000f22000c1e1900 */
[----:B------:R-:W-:-:S04]  /*0530*/  @P3 LOP3.LUT R15, R15, R28, RZ, 0x3c, !PT ;  /* 0x0000001c0f0f3212 */ /* 0x000fc800078e3cff */
[----:B------:R-:W-:Y:S02]  /*0540*/  @P4 LOP3.LUT R15, R15, R26, RZ, 0x3c, !PT ;  /* 0x0000001a0f0f4212 */ /* 0x000fe400078e3cff */
[----:B------:R-:W-:Y:S01]  /*0550*/  @P1 LOP3.LUT R2, R2, R21, RZ, 0x3c, !PT ;  /* 0x0000001502021212 */ /* 0x000fe200078e3cff */
[----:B------:R-:W4:Y:S04]  /*0560*/  @P5 LDG.E R26, desc[UR4][R10.64+0x64] ;  /* 0x000064040a1a5981 */ /* 0x000f28000c1e1900 */
[----:B------:R-:W4:Y:S01]  /*0570*/  @P3 LDG.E R21, desc[UR4][R10.64+0x40] ;  /* 0x000040040a153981 */ /* 0x000f22000c1e1900 */
[----:B------:R-:W-:Y:S02]  /*0580*/  @P2 LOP3.LUT R4, R4, R23, RZ, 0x3c, !PT ;  /* 0x0000001704042212 */ /* 0x000fe400078e3cff */
[----:B------:R-:W-:Y:S01]  /*0590*/  @P2 LOP3.LUT R2, R2, R25, RZ, 0x3c, !PT ;  /* 0x0000001902022212 */ /* 0x000fe200078e3cff */
[----:B------:R-:W4:Y:S04]  /*05a0*/  @P3 LDG.E R23, desc[UR4][R10.64+0x48] ;  /* 0x000048040a173981 */ /* 0x000f28000c1e1900 */
[----:B------:R-:W4:Y:S01]  /*05b0*/  @P4 LDG.E R25, desc[UR4][R10.64+0x54] ;  /* 0x000054040a194981 */ /* 0x000f22000c1e1900 */
[----:B--2---:R-:W-:-:S03]  /*05c0*/  @P1 LOP3.LUT R5, R5, R18, RZ, 0x3c, !PT ;  /* 0x0000001205051212 */ /* 0x004fc600078e3cff */
[----:B------:R-:W2:Y:S01]  /*05d0*/  @P3 LDG.E R18, desc[UR4][R10.64+0x44] ;  /* 0x000044040a123981 */ /* 0x000ea2000c1e1900 */
[----:B---3--:R-:W-:-:S03]  /*05e0*/  @P2 LOP3.LUT R5, R5, R20, RZ, 0x3c, !PT ;  /* 0x0000001405052212 */ /* 0x008fc600078e3cff */
[----:B------:R-:W3:Y:S01]  /*05f0*/  @P4 LDG.E R20, desc[UR4][R10.64+0x58] ;  /* 0x000058040a144981 */ /* 0x000ee2000c1e1900 */
[----:B----4-:R-:W-:-:S03]  /*0600*/  @P3 LOP3.LUT R3, R3, R22, RZ, 0x3c, !PT ;  /* 0x0000001603033212 */ /* 0x010fc600078e3cff */
[----:B------:R-:W4:Y:S01]  /*0610*/  @P4 LDG.E R22, desc[UR4][R10.64+0x60] ;  /* 0x000060040a164981 */ /* 0x000f22000c1e1900 */
[----:B------:R-:W-:Y:S02]  /*0620*/  LOP3.LUT P0, RZ, R24, 0x80, RZ, 0xc0, !PT ;  /* 0x0000008018ff7812 */ /* 0x000fe4000780c0ff */
[----:B------:R-:W-:Y:S02]  /*0630*/  @P5 LOP3.LUT R15, R15, R26, RZ, 0x3c, !PT ;  /* 0x0000001a0f0f5212 */ /* 0x000fe400078e3cff */
[----:B------:R-:W4:Y:S01]  /*0640*/  @P6 LDG.E R26, desc[UR4][R10.64+0x78] ;  /* 0x000078040a1a6981 */ /* 0x000f22000c1e1900 */
[----:B------:R-:W-:-:S03]  /*0650*/  @P3 LOP3.LUT R4, R4, R21, RZ, 0x3c, !PT ;  /* 0x0000001504043212 */ /* 0x000fc600078e3cff */
[----:B------:R-:W4:Y:S01]  /*0660*/  @P4 LDG.E R21, desc[UR4][R10.64+0x5c] ;  /* 0x00005c040a154981 */ /* 0x000f22000c1e1900 */
[----:B------:R-:W-:-:S03]  /*0670*/  @P3 LOP3.LUT R2, R2, R23, RZ, 0x3c, !PT ;  /* 0x0000001702023212 */ /* 0x000fc600078e3cff */
[----:B------:R-:W4:Y:S01]  /*0680*/  @P5 LDG.E R23, desc[UR4][R10.64+0x68] ;  /* 0x000068040a175981 */ /* 0x000f22000c1e1900 */
[----:B------:R-:W-:-:S03]  /*0690*/  @P4 LOP3.LUT R4, R4, R25, RZ, 0x3c, !PT ;  /* 0x0000001904044212 */ /* 0x000fc600078e3cff */
[----:B------:R-:W4:Y:S01]  /*06a0*/  @P5 LDG.E R25, desc[UR4][R10.64+0x70] ;  /* 0x000070040a195981 */ /* 0x000f22000c1e1900 */
[----:B--2---:R-:W-:-:S03]  /*06b0*/  @P3 LOP3.LUT R5, R5, R18, RZ, 0x3c, !PT ;  /* 0x0000001205053212 */ /* 0x004fc600078e3cff */
[----:B------:R-:W2:Y:S01]  /*06c0*/  @P5 LDG.E R18, desc[UR4][R10.64+0x6c] ;  /* 0x00006c040a125981 */ /* 0x000ea2000c1e1900 */
[----:B---3--:R-:W-:-:S03]  /*06d0*/  @P4 LOP3.LUT R5, R5, R20, RZ, 0x3c, !PT ;  /* 0x0000001405054212 */ /* 0x008fc600078e3cff */
[----:B------:R-:W3:Y:S01]  /*06e0*/  @P5 LDG.E R20, desc[UR4][R10.64+0x74] ;  /* 0x000074040a145981 */ /* 0x000ee2000c1e1900 */
[----:B----4-:R-:W-:-:S03]  /*06f0*/  @P4 LOP3.LUT R3, R3, R22, RZ, 0x3c, !PT ;  /* 0x0000001603034212 */ /* 0x010fc600078e3cff */
[----:B------:R-:W4:Y:S01]  /*0700*/  @P0 LDG.E R22, desc[UR4][R10.64+0x8c] ;  /* 0x00008c040a160981 */ /* 0x000f22000c1e1900 */
[----:B------:R-:W-:-:S03]  /*0710*/  @P6 LOP3.LUT R15, R15, R26, RZ, 0x3c, !PT ;  /* 0x0000001a0f0f6212 */ /* 0x000fc600078e3cff */
        /* <DEDUP_REMOVED lines=13> */
[----:B------:R-:W-:Y:S02]  /*07f0*/  @P6 LOP3.LUT R4, R4, R27, RZ, 0x3c, !PT ;  /* 0x0000001b04046212 */ /* 0x000fe400078e3cff */
[----:B------:R-:W-:Y:S02]  /*0800*/  @P6 LOP3.LUT R2, R2, R21, RZ, 0x3c, !PT ;  /* 0x0000001502026212 */ /* 0x000fe400078e3cff */
[----:B------:R-:W-:Y:S02]  /*0810*/  @P0 LOP3.LUT R4, R4, R23, RZ, 0x3c, !PT ;  /* 0x0000001704040212 */ /* 0x000fe400078e3cff */
[----:B------:R-:W-:Y:S02]  /*0820*/  @P0 LOP3.LUT R2, R2, R25, RZ, 0x3c, !PT ;  /* 0x0000001902020212 */ /* 0x000fe400078e3cff */
[----:B--2---:R-:W-:Y:S02]  /*0830*/  @P6 LOP3.LUT R5, R5, R18, RZ, 0x3c, !PT ;  /* 0x0000001205056212 */ /* 0x004fe400078e3cff */
[----:B---3--:R-:W-:-:S02]  /*0840*/  @P6 LOP3.LUT R3, R3, R20, RZ, 0x3c, !PT ;  /* 0x0000001403036212 */ /* 0x008fc400078e3cff */
[----:B----4-:R-:W-:Y:S02]  /*0850*/  @P0 LOP3.LUT R5, R5, R22, RZ, 0x3c, !PT ;  /* 0x0000001605050212 */ /* 0x010fe400078e3cff */
[----:B------:R-:W-:Y:S02]  /*0860*/  @P0 LOP3.LUT R3, R3, R26, RZ, 0x3c, !PT ;  /* 0x0000001a03030212 */ /* 0x000fe400078e3cff */
[----:B------:R-:W-:-:S13]  /*0870*/  R2P PR, R24.B1, 0x7f ;  /* 0x0000007f18007804 */ /* 0x000fda0000001000 */
[----:B------:R-:W2:Y:S04]  /*0880*/  @P0 LDG.E R18, desc[UR4][R10.64+0xa0] ;  /* 0x0000a0040a120981 */ /* 0x000ea8000c1e1900 */
[----:B------:R-:W3:Y:S04]  /*0890*/  @P1 LDG.E R22, desc[UR4][R10.64+0xb4] ;  /* 0x0000b4040a161981 */ /* 0x000ee8000c1e1900 */
[----:B------:R-:W4:Y:S04]  /*08a0*/  @P2 LDG.E R26, desc[UR4][R10.64+0xc8] ;  /* 0x0000c8040a1a2981 */ /* 0x000f28000c1e1900 */
[----:B------:R-:W4:Y:S04]  /*08b0*/  @P3 LDG.E R28, desc[UR4][R10.64+0xdc] ;  /* 0x0000dc040a1c3981 */ /* 0x000f28000c1e1900 */
[----:B------:R-:W4:Y:S04]  /*08c0*/  @P0 LDG.E R23, desc[UR4][R10.64+0xa4] ;  /* 0x0000a4040a170981 */ /* 0x000f28000c1e1900 */
[----:B------:R-:W4:Y:S04]  /*08d0*/  @P0 LDG.E R20, desc[UR4][R10.64+0xa8] ;  /* 0x0000a8040a140981 */ /* 0x000f28000c1e1900 */
[----:B------:R-:W4:Y:S04]  /*08e0*/  @P4 LDG.E R25, desc[UR4][R10.64+0xf0] ;  /* 0x0000f0040a194981 */ /* 0x000f28000c1e1900 */
        /* <DEDUP_REMOVED lines=21> */
[----:B------:R-:W-:Y:S02]  /*0a40*/  LOP3.LUT P0, RZ, R24, 0x8000, RZ, 0xc0, !PT ;  /* 0x0000800018ff7812 */ /* 0x000fe4000780c0ff */
[----:B----4-:R-:W-:Y:S01]  /*0a50*/  @P5 LOP3.LUT R15, R15, R26, RZ, 0x3c, !PT ;  /* 0x0000001a0f0f5212 */ /* 0x010fe200078e3cff */
[----:B------:R-:W4:Y:S04]  /*0a60*/  @P3 LDG.E R24, desc[UR4][R10.64+0xe4] ;  /* 0x0000e4040a183981 */ /* 0x000f28000c1e1900 */
[----:B------:R-:W2:Y:S01]  /*0a70*/  @P6 LDG.E R26, desc[UR4][R10.64+0x118] ;  /* 0x000118040a1a6981 */ /* 0x000ea2000c1e1900 */
        /* <DEDUP_REMOVED lines=8> */
[----:B---3--:R-:W-:-:S03]  /*0b00*/  @P2 LOP3.LUT R3, R3, R22, RZ, 0x3c, !PT ;  /* 0x0000001603032212 */ /* 0x008fc600078e3cff */
[----:B------:R-:W3:Y:S01]  /*0b10*/  @P4 LDG.E R22, desc[UR4][R10.64+0x100] ;  /* 0x000100040a164981 */ /* 0x000ee2000c1e1900 */
[----:B--2---:R-:W-:-:S03]  /*0b20*/  @P6 LOP3.LUT R15, R15, R26, RZ, 0x3c, !PT ;  /* 0x0000001a0f0f6212 */ /* 0x004fc600078e3cff */
[----:B------:R-:W2:Y:S01]  /*0b30*/  @P0 LDG.E R26, desc[UR4][R10.64+0x12c] ;  /* 0x00012c040a1a0981 */ /* 0x000ea2000c1e1900 */
[----:B----4-:R-:W-:-:S03]  /*0b40*/  @P2 LOP3.LUT R2, R2, R23, RZ, 0x3c, !PT ;  /* 0x0000001702022212 */ /* 0x010fc600078e3cff */
[----:B------:R-:W4:Y:S01]  /*0b50*/  @P4 LDG.E R23, desc[UR4][R10.64+0xfc] ;  /* 0x0000fc040a174981 */ /* 0x000f22000c1e1900 */
[----:B------:R-:W-:-:S03]  /*0b60*/  @P2 LOP3.LUT R5, R5, R20, RZ, 0x3c, !PT ;  /* 0x0000001405052212 */ /* 0x000fc600078e3cff */
[----:B------:R-:W4:Y:S01]  /*0b70*/  @P4 LDG.E R20, desc[UR4][R10.64+0xf8] ;  /* 0x0000f8040a144981 */ /* 0x000f22000c1e1900 */
[----:B------:R-:W-:Y:S02]  /*0b80*/  @P3 LOP3.LUT R2, R2, R27, RZ, 0x3c, !PT ;  /* 0x0000001b02023212 */ /* 0x000fe400078e3cff */
[----:B------:R-:W-:Y:S01]  /*0b90*/  @P3 LOP3.LUT R4, R4, R25, RZ, 0x3c, !PT ;  /* 0x0000001904043212 */ /* 0x000fe200078e3cff */
[----:B------:R-:W4:Y:S01]  /*0ba0*/  @P5 LDG.E R27, desc[UR4][R10.64+0x110] ;  /* 0x000110040a1b5981 */ /* 0x000f22000c1e1900 */
[----:B------:R-:W-:-:S03]  /*0bb0*/  @P3 LOP3.LUT R5, R5, R24, RZ, 0x3c, !PT ;  /* 0x0000001805053212 */ /* 0x000fc600078e3cff */
[----:B------:R-:W4:Y:S04]  /*0bc0*/  @P5 LDG.E R25, desc[UR4][R10.64+0x108] ;  /* 0x000108040a195981 */ /* 0x000f28000c1e1900 */
        /* <DEDUP_REMOVED lines=19> */
[----:B------:R-:W-:-:S05]  /*0d00*/  VIADD R19, R19, 0x10 ;  /* 0x0000001013137836 */ /* 0x000fca0000000000 */
[----:B------:R-:W-:Y:S02]  /*0d10*/  ISETP.NE.AND P1, PT, R19, 0x20, PT ;  /* 0x000000201300780c */ /* 0x000fe40003f25270 */
[----:B------:R-:W-:Y:S02]  /*0d20*/  @P5 LOP3.LUT R3, R3, R18, RZ, 0x3c, !PT ;  /* 0x0000001203035212 */ /* 0x000fe400078e3cff */
[----:B------:R-:W-:Y:S02]  /*0d30*/  @P6 LOP3.LUT R4, R4, R21, RZ, 0x3c, !PT ;  /* 0x0000001504046212 */ /* 0x000fe400078e3cff */
[----:B---3--:R-:W-:-:S04]  /*0d40*/  @P6 LOP3.LUT R3, R3, R22, RZ, 0x3c, !PT ;  /* 0x0000001603036212 */ /* 0x008fc800078e3cff */
[----:B--2---:R-:W-:Y:S02]  /*0d50*/  @P0 LOP3.LUT R3, R3, R26, RZ, 0x3c, !PT ;  /* 0x0000001a03030212 */ /* 0x004fe400078e3cff */
[----:B----4-:R-:W-:Y:S02]  /*0d60*/  @P6 LOP3.LUT R2, R2, R23, RZ, 0x3c, !PT ;  /* 0x0000001702026212 */ /* 0x010fe400078e3cff */
[----:B------:R-:W-:Y:S02]  /*0d70*/  @P6 LOP3.LUT R5, R5, R20, RZ, 0x3c, !PT ;  /* 0x0000001405056212 */ /* 0x000fe400078e3cff */
[----:B------:R-:W-:Y:S02]  /*0d80*/  @P0 LOP3.LUT R2, R2, R27, RZ, 0x3c, !PT ;  /* 0x0000001b02020212 */ /* 0x000fe400078e3cff */
[----:B------:R-:W-:Y:S02]  /*0d90*/  @P0 LOP3.LUT R4, R4, R25, RZ, 0x3c, !PT ;  /* 0x0000001904040212 */ /* 0x000fe400078e3cff */
[----:B------:R-:W-:Y:S01]  /*0da0*/  @P0 LOP3.LUT R5, R5, R24, RZ, 0x3c, !PT ;  /* 0x0000001805050212 */ /* 0x000fe200078e3cff */
[----:B------:R-:W-:Y:S06]  /*0db0*/  @P1 BRA `(.L_x_4) ;  /* 0xfffffff400481947 */ /* 0x000fec000383ffff */
[----:B------:R-:W-:-:S05]  /*0dc0*/  VIADD R17, R17, 0x1 ;  /* 0x0000000111117836 */ /* 0x000fca0000000000 */
[----:B------:R-:W-:-:S13]  /*0dd0*/  ISETP.NE.AND P0, PT, R17, 0x5, PT ;  /* 0x000000051100780c */ /* 0x000fda0003f05270 */
[----:B------:R-:W-:Y:S05]  /*0de0*/  @P0 BRA `(.L_x_5) ;  /* 0xfffffff400300947 */ /* 0x000fea000383ffff */
[----:B------:R0:W-:Y:S01]  /*0df0*/  STG.E.64 desc[UR4][R6.64+0x8], R4 ;  /* 0x0000080406007986 */ /* 0x0001e2000c101b04 */
[----:B------:R-:W-:Y:S01]  /*0e00*/  VIADD R14, R14, 0x1 ;  /* 0x000000010e0e7836 */ /* 0x000fe20000000000 */
[----:B------:R-:W-:Y:S02]  /*0e10*/  LOP3.LUT R11, R13, 0x3, RZ, 0xc0, !PT ;  /* 0x000000030d0b7812 */ /* 0x000fe400078ec0ff */
[----:B------:R0:W-:Y:S02]  /*0e20*/  STG.E.64 desc[UR4][R6.64+0x10], R2 ;  /* 0x0000100206007986 */ /* 0x0001e4000c101b04 */
[----:B------:R-:W-:Y:S02]  /*0e30*/  ISETP.GE.U32.AND P0, PT, R14, R11, PT ;  /* 0x0000000b0e00720c */ /* 0x000fe40003f06070 */
[----:B------:R0:W-:Y:S11]  /*0e40*/  STG.E desc[UR4][R6.64+0x4], R15 ;  /* 0x0000040f06007986 */ /* 0x0001f6000c101904 */
[----:B------:R-:W-:Y:S05]  /*0e50*/  @!P0 BRA `(.L_x_6) ;  /* 0xfffffff400048947 */ /* 0x000fea000383ffff */
.L_x_3:
[----:B------:R-:W-:Y:S05]  /*0e60*/  BSYNC.RECONVERGENT B1 ;  /* 0x0000000000017941 */ /* 0x000fea0003800200 */
.L_x_2:
[C---:B------:R-:W-:Y:S01]  /*0e70*/  ISETP.GT.U32.AND P0, PT, R13.reuse, 0x3, PT ;  /* 0x000000030d00780c */ /* 0x040fe20003f04070 */
[----:B------:R-:W-:Y:S01]  /*0e80*/  VIADD R12, R12, 0x1 ;  /* 0x000000010c0c7836 */ /* 0x000fe20000000000 */
[--C-:B------:R-:W-:Y:S02]  /*0e90*/  SHF.R.U64 R13, R13, 0x2, R0.reuse ;  /* 0x000000020d0d7819 */ /* 0x100fe40000001200 */
[----:B------:R-:W-:Y:S02]  /*0ea0*/  ISETP.GT.U32.AND.EX P0, PT, R0, RZ, PT, P0 ;  /* 0x000000ff0000720c */ /* 0x000fe40003f04100 */
[----:B------:R-:W-:-:S11]  /*0eb0*/  SHF.R.U32.HI R0, RZ, 0x2, R0 ;  /* 0x00000002ff007819 */ /* 0x000fd60000011600 */
[----:B------:R-:W-:Y:S05]  /*0ec0*/  @P0 BRA `(.L_x_7) ;  /* 0xfffffff000c80947 */ /* 0x000fea000383ffff */
.L_x_1:
[----:B------:R-:W-:Y:S05]  /*0ed0*/  BSYNC.RECONVERGENT B0 ;  /* 0x0000000000007941 */ /* 0x000fea0003800200 */
.L_x_0:
[----:B------:R-:W-:Y:S04]  /*0ee0*/  STG.E.64 desc[UR4][R6.64+0x18], RZ ;  /* 0x000018ff06007986 */ /* 0x000fe8000c101b04 */
[----:B------:R-:W-:Y:S04]  /*0ef0*/  STG.E desc[UR4][R6.64+0x20], RZ ;  /* 0x000020ff06007986 */ /* 0x000fe8000c101904 */
[----:B------:R-:W-:Y:S01]  /*0f00*/  STG.E.64 desc[UR4][R6.64+0x28], RZ ;  /* 0x000028ff06007986 */ /* 0x000fe2000c101b04 */
[----:B------:R-:W-:Y:S05]  /*0f10*/  EXIT ;  /* 0x000000000000794d */ /* 0x000fea0003800000 */
.L_x_8:
[----:B------:R-:W-:-:S00]  /*0f20*/  BRA `(.L_x_8) ;  /* 0xfffffffc00fc7947 */ /* 0x000fc0000383ffff */
[----:B------:R-:W-:-:S00]  /*0f30*/  NOP ;  /* 0x0000000000007918 */ /* 0x000fc00000000000 */
        /* <DEDUP_REMOVED lines=12> */
.L_x_9:


//--------------------- .nv.global.init           --------------------------
	.section	.nv.global.init,"aw",@progbits
	.align	4
.nv.global.init:
	.type		mrg32k3aM1SubSeq,@object
	.size		mrg32k3aM1SubSeq,(mrg32k3aM2SubSeq - mrg32k3aM1SubSeq)
mrg32k3aM1SubSeq:
        /*0000*/ 	.byte	0x0b, 0xcc, 0xee, 0x04, 0x73, 0x29, 0x8b, 0x6f, 0xf6, 0x53, 0x03, 0xf6, 0x23, 0xf6, 0xea, 0xda
        /* <DEDUP_REMOVED lines=125> */
	.type		mrg32k3aM2SubSeq,@object
	.size		mrg32k3aM2SubSeq,(mrg32k3aM1 - mrg32k3aM2SubSeq)
mrg32k3aM2SubSeq:
        /* <DEDUP_REMOVED lines=126> */
	.type		mrg32k3aM1,@object
	.size		mrg32k3aM1,(mrg32k3aM1Seq - mrg32k3aM1)
mrg32k3aM1:
        /* <DEDUP_REMOVED lines=144> */
	.type		mrg32k3aM1Seq,@object
	.size		mrg32k3aM1Seq,(mrg32k3aM2 - mrg32k3aM1Seq)
mrg32k3aM1Seq:
        /* <DEDUP_REMOVED lines=144> */
	.type		mrg32k3aM2,@object
	.size		mrg32k3aM2,(mrg32k3aM2Seq - mrg32k3aM2)
mrg32k3aM2:
        /* <DEDUP_REMOVED lines=144> */
	.type		mrg32k3aM2Seq,@object
	.size		mrg32k3aM2Seq,(precalc_xorwow_matrix - mrg32k3aM2Seq)
mrg32k3aM2Seq:
        /* <DEDUP_REMOVED lines=144> */
	.type		precalc_xorwow_matrix,@object
	.size		precalc_xorwow_matrix,(precalc_xorwow_offset_matrix - precalc_xorwow_matrix)
precalc_xorwow_matrix:
        /* <DEDUP_REMOVED lines=6400> */
	.type		precalc_xorwow_offset_matrix,@object
	.size		precalc_xorwow_offset_matrix,(.L_1 - precalc_xorwow_offset_matrix)
precalc_xorwow_offset_matrix:
        /* <DEDUP_REMOVED lines=6400> */
.L_1:


//--------------------- .nv.shared.reserved.0     --------------------------
	.section	.nv.shared.reserved.0,"aw",@nobits
	.weak		__nv_reservedSMEM_offset_0_alias
	.size		__nv_reservedSMEM_offset_0_alias, 0, 64
	.other		__nv_reservedSMEM_offset_0_alias,@"STO_CUDA_RESERVED_SHARED STV_DEFAULT"
__nv_reservedSMEM_offset_0_alias:
	.zero		0
	.zero		64


//--------------------- .nv.constant0._Z11render_initiiP17curandStateXORWOW --------------------------
	.section	.nv.constant0._Z11render_initiiP17curandStateXORWOW,"a",@progbits
	.sectionflags	@""
	.align	4
.nv.constant0._Z11render_initiiP17curandStateXORWOW:
	.zero		912


//--------------------- SYMBOLS --------------------------

	.type		.nv.reservedSmem.offset0,@object
	.size		.nv.reservedSmem.offset0,0x4
